	.headerflags	@"EF_CUDA_TEXMODE_UNIFIED EF_CUDA_64BIT_ADDRESS EF_CUDA_ACCELERATORS EF_CUDA_SM90 EF_CUDA_VIRTUAL_SM(EF_CUDA_SM90)"
	.elftype	@"ET_EXEC"


//--------------------- .nv.info                  --------------------------
	.section	.nv.info,"",@"SHT_CUDA_INFO"
	.align	4


	//----- nvinfo : EIATTR_REGCOUNT
	.align		4
        /*0000*/ 	.byte	0x04, 0x2f
        /*0002*/ 	.short	(.L_3 - .L_2)
	.align		4
.L_2:
        /*0004*/ 	.word	index@(triton_poi_fused__native_batch_norm_legit_no_training_add_convolution_relu_24)
        /*0008*/ 	.word	0x00000020


	//----- nvinfo : EIATTR_MIN_STACK_SIZE
	.align		4
.L_3:
        /*000c*/ 	.byte	0x04, 0x12
        /*000e*/ 	.short	(.L_5 - .L_4)
	.align		4
.L_4:
        /*0010*/ 	.word	index@(triton_poi_fused__native_batch_norm_legit_no_training_add_convolution_relu_24)
        /*0014*/ 	.word	0x00000000


	//----- nvinfo : EIATTR_FRAME_SIZE
	.align		4
.L_5:
        /*0018*/ 	.byte	0x04, 0x11
        /*001a*/ 	.short	(.L_7 - .L_6)
	.align		4
.L_6:
        /*001c*/ 	.word	index@(triton_poi_fused__native_batch_norm_legit_no_training_add_convolution_relu_24)
        /*0020*/ 	.word	0x00000000


	//----- nvinfo : EIATTR_MIN_STACK_SIZE
	.align		4
.L_7:
        /*0024*/ 	.byte	0x04, 0x12
        /*0026*/ 	.short	(.L_9 - .L_8)
	.align		4
.L_8:
        /*0028*/ 	.word	index@(triton_poi_fused__native_batch_norm_legit_no_training_add_convolution_relu_24)
        /*002c*/ 	.word	0x00000000
.L_9:


//--------------------- .nv.info.triton_poi_fused__native_batch_norm_legit_no_training_add_convolution_relu_24 --------------------------
	.section	.nv.info.triton_poi_fused__native_batch_norm_legit_no_training_add_convolution_relu_24,"",@"SHT_CUDA_INFO"
	.sectionflags	@""
	.align	4


	//----- nvinfo : EIATTR_CUDA_API_VERSION
	.align		4
        /*0000*/ 	.byte	0x04, 0x37
        /*0002*/ 	.short	(.L_11 - .L_10)
.L_10:
        /*0004*/ 	.word	0x0000007c


	//----- nvinfo : EIATTR_KPARAM_INFO
	.align		4
.L_11:
        /*0008*/ 	.byte	0x04, 0x17
        /*000a*/ 	.short	(.L_13 - .L_12)
.L_12:
        /*000c*/ 	.word	0x00000000
        /*0010*/ 	.short	0x000d
        /*0012*/ 	.short	0x0068
        /*0014*/ 	.byte	0x00, 0xf0, 0x11, 0x00


	//----- nvinfo : EIATTR_KPARAM_INFO
	.align		4
.L_13:
        /*0018*/ 	.byte	0x04, 0x17
        /*001a*/ 	.short	(.L_15 - .L_14)
.L_14:
        /*001c*/ 	.word	0x00000000
        /*0020*/ 	.short	0x000c
        /*0022*/ 	.short	0x0060
        /*0024*/ 	.byte	0x00, 0xf4, 0x21, 0x00


	//----- nvinfo : EIATTR_KPARAM_INFO
	.align		4
.L_15:
        /*0028*/ 	.byte	0x04, 0x17
        /*002a*/ 	.short	(.L_17 - .L_16)
.L_16:
        /*002c*/ 	.word	0x00000000
        /*0030*/ 	.short	0x000b
        /*0032*/ 	.short	0x0058
        /*0034*/ 	.byte	0x00, 0xf4, 0x21, 0x00


	//----- nvinfo : EIATTR_KPARAM_INFO
	.align		4
.L_17:
        /*0038*/ 	.byte	0x04, 0x17
        /*003a*/ 	.short	(.L_19 - .L_18)
.L_18:
        /*003c*/ 	.word	0x00000000
        /*0040*/ 	.short	0x000a
        /*0042*/ 	.short	0x0050
        /*0044*/ 	.byte	0x00, 0xf4, 0x21, 0x00


	//----- nvinfo : EIATTR_KPARAM_INFO
	.align		4
.L_19:
        /*0048*/ 	.byte	0x04, 0x17
        /*004a*/ 	.short	(.L_21 - .L_20)
.L_20:
        /*004c*/ 	.word	0x00000000
        /*0050*/ 	.short	0x0009
        /*0052*/ 	.short	0x0048
        /*0054*/ 	.byte	0x00, 0xf4, 0x21, 0x00


	//----- nvinfo : EIATTR_KPARAM_INFO
	.align		4
.L_21:
        /*0058*/ 	.byte	0x04, 0x17
        /*005a*/ 	.short	(.L_23 - .L_22)
.L_22:
        /*005c*/ 	.word	0x00000000
        /*0060*/ 	.short	0x0008
        /*0062*/ 	.short	0x0040
        /*0064*/ 	.byte	0x00, 0xf4, 0x21, 0x00


	//----- nvinfo : EIATTR_KPARAM_INFO
	.align		4
.L_23:
        /*0068*/ 	.byte	0x04, 0x17
        /*006a*/ 	.short	(.L_25 - .L_24)
.L_24:
        /*006c*/ 	.word	0x00000000
        /*0070*/ 	.short	0x0007
        /*0072*/ 	.short	0x0038
        /*0074*/ 	.byte	0x00, 0xf4, 0x21, 0x00


	//----- nvinfo : EIATTR_KPARAM_INFO
	.align		4
.L_25:
        /*0078*/ 	.byte	0x04, 0x17
        /*007a*/ 	.short	(.L_27 - .L_26)
.L_26:
        /*007c*/ 	.word	0x00000000
        /*0080*/ 	.short	0x0006
        /*0082*/ 	.short	0x0030
        /*0084*/ 	.byte	0x00, 0xf4, 0x21, 0x00


	//----- nvinfo : EIATTR_KPARAM_INFO
	.align		4
.L_27:
        /*0088*/ 	.byte	0x04, 0x17
        /*008a*/ 	.short	(.L_29 - .L_28)
.L_28:
        /*008c*/ 	.word	0x00000000
        /*0090*/ 	.short	0x0005
        /*0092*/ 	.short	0x0028
        /*0094*/ 	.byte	0x00, 0xf4, 0x21, 0x00


	//----- nvinfo : EIATTR_KPARAM_INFO
	.align		4
.L_29:
        /*0098*/ 	.byte	0x04, 0x17
        /*009a*/ 	.short	(.L_31 - .L_30)
.L_30:
        /*009c*/ 	.word	0x00000000
        /*00a0*/ 	.short	0x0004
        /*00a2*/ 	.short	0x0020
        /*00a4*/ 	.byte	0x00, 0xf4, 0x21, 0x00


	//----- nvinfo : EIATTR_KPARAM_INFO
	.align		4
.L_31:
        /*00a8*/ 	.byte	0x04, 0x17
        /*00aa*/ 	.short	(.L_33 - .L_32)
.L_32:
        /*00ac*/ 	.word	0x00000000
        /*00b0*/ 	.short	0x0003
        /*00b2*/ 	.short	0x0018
        /*00b4*/ 	.byte	0x00, 0xf4, 0x21, 0x00


	//----- nvinfo : EIATTR_KPARAM_INFO
	.align		4
.L_33:
        /*00b8*/ 	.byte	0x04, 0x17
        /*00ba*/ 	.short	(.L_35 - .L_34)
.L_34:
        /*00bc*/ 	.word	0x00000000
        /*00c0*/ 	.short	0x0002
        /*00c2*/ 	.short	0x0010
        /*00c4*/ 	.byte	0x00, 0xf4, 0x21, 0x00


	//----- nvinfo : EIATTR_KPARAM_INFO
	.align		4
.L_35:
        /*00c8*/ 	.byte	0x04, 0x17
        /*00ca*/ 	.short	(.L_37 - .L_36)
.L_36:
        /*00cc*/ 	.word	0x00000000
        /*00d0*/ 	.short	0x0001
        /*00d2*/ 	.short	0x0008
        /*00d4*/ 	.byte	0x00, 0xf4, 0x21, 0x00


	//----- nvinfo : EIATTR_KPARAM_INFO
	.align		4
.L_37:
        /*00d8*/ 	.byte	0x04, 0x17
        /*00da*/ 	.short	(.L_39 - .L_38)
.L_38:
        /*00dc*/ 	.word	0x00000000
        /*00e0*/ 	.short	0x0000
        /*00e2*/ 	.short	0x0000
        /*00e4*/ 	.byte	0x00, 0xf4, 0x21, 0x00


	//----- nvinfo : EIATTR_SPARSE_MMA_MASK
	.align		4
.L_39:
        /*00e8*/ 	.byte	0x03, 0x50
        /*00ea*/ 	.short	0x0000


	//----- nvinfo : EIATTR_MAXREG_COUNT
	.align		4
        /*00ec*/ 	.byte	0x03, 0x1b
        /*00ee*/ 	.short	0x00ff


	//----- nvinfo : EIATTR_EXIT_INSTR_OFFSETS
	.align		4
        /*00f0*/ 	.byte	0x04, 0x1c
        /*00f2*/ 	.short	(.L_41 - .L_40)


	//   ....[0]....
.L_40:
        /*00f4*/ 	.word	0x00000620


	//----- nvinfo : EIATTR_REQNTID
	.align		4
.L_41:
        /*00f8*/ 	.byte	0x04, 0x10
        /*00fa*/ 	.short	(.L_43 - .L_42)
.L_42:
        /*00fc*/ 	.word	0x00000100
        /*0100*/ 	.word	0x00000001
        /*0104*/ 	.word	0x00000001


	//----- nvinfo : EIATTR_CBANK_PARAM_SIZE
	.align		4
.L_43:
        /*0108*/ 	.byte	0x03, 0x19
        /*010a*/ 	.short	0x006c


	//----- nvinfo : EIATTR_PARAM_CBANK
	.align		4
        /*010c*/ 	.byte	0x04, 0x0a
        /*010e*/ 	.short	(.L_45 - .L_44)
	.align		4
.L_44:
        /*0110*/ 	.word	index@(.nv.constant0.triton_poi_fused__native_batch_norm_legit_no_training_add_convolution_relu_24)
        /*0114*/ 	.short	0x0210
        /*0116*/ 	.short	0x006c


	//----- nvinfo : EIATTR_SW_WAR
	.align		4
.L_45:
        /*0118*/ 	.byte	0x04, 0x36
        /*011a*/ 	.short	(.L_47 - .L_46)
.L_46:
        /*011c*/ 	.word	0x00000008
.L_47:


//--------------------- .nv.callgraph             --------------------------
	.section	.nv.callgraph,"",@"SHT_CUDA_CALLGRAPH"
	.align	4
	.sectionentsize	8
	.align		4
        /*0000*/ 	.word	0x00000000
	.align		4
        /*0004*/ 	.word	0xffffffff
	.align		4
        /*0008*/ 	.word	0x00000000
	.align		4
        /*000c*/ 	.word	0xfffffffe
	.align		4
        /*0010*/ 	.word	0x00000000
	.align		4
        /*0014*/ 	.word	0xfffffffd
	.align		4
        /*0018*/ 	.word	0x00000000
	.align		4
        /*001c*/ 	.word	0xfffffffc


//--------------------- .nv.constant4             --------------------------
	.section	.nv.constant4,"a",@progbits
	.align	8
	.align		8
.nv.constant4:
        /*0000*/ 	.dword	_$_str
	.align		8
        /*0008*/ 	.dword	_$_str_$_2


//--------------------- .text.triton_poi_fused__native_batch_norm_legit_no_training_add_convolution_relu_24 --------------------------
	.section	.text.triton_poi_fused__native_batch_norm_legit_no_training_add_convolution_relu_24,"ax",@progbits
	.align	128
        .global         triton_poi_fused__native_batch_norm_legit_no_training_add_convolution_relu_24
        .type           triton_poi_fused__native_batch_norm_legit_no_training_add_convolution_relu_24,@function
        .size           triton_poi_fused__native_batch_norm_legit_no_training_add_convolution_relu_24,(.L_x_1 - triton_poi_fused__native_batch_norm_legit_no_training_add_convolution_relu_24)
        .other          triton_poi_fused__native_batch_norm_legit_no_training_add_convolution_relu_24,@"STO_CUDA_ENTRY STV_DEFAULT"
triton_poi_fused__native_batch_norm_legit_no_training_add_convolution_relu_24:
.text.triton_poi_fused__native_batch_norm_legit_no_training_add_convolution_relu_24:
[----:B------:R-:W-:Y:S01]  /*0000*/  LDC R1, c[0x0][0x28] ;  /* 0x00000a00ff017b82 */ /* 0x000fe20000000800 */
[----:B------:R-:W1:Y:S07]  /*0010*/  S2R R0, SR_TID.X ;  /* 0x0000000000007919 */ /* 0x000e6e0000002100 */
[----:B------:R-:W2:Y:S01]  /*0020*/  LDC.64 R2, c[0x0][0x240] ;  /* 0x00009000ff027b82 */ /* 0x000ea20000000a00 */
[----:B------:R-:W-:Y:S01]  /*0030*/  ULDC.64 UR4, c[0x0][0x208] ;  /* 0x0000820000047ab9 */ /* 0x000fe20000000a00 */
[----:B------:R-:W3:Y:S06]  /*0040*/  S2R R5, SR_CTAID.X ;  /* 0x0000000000057919 */ /* 0x000eec0000002500 */
[----:B------:R-:W4:Y:S08]  /*0050*/  LDC.64 R6, c[0x0][0x260] ;  /* 0x00009800ff067b82 */ /* 0x000f300000000a00 */
[----:B------:R-:W5:Y:S08]  /*0060*/  LDC.64 R16, c[0x0][0x228] ;  /* 0x00008a00ff107b82 */ /* 0x000f700000000a00 */
[----:B------:R-:W5:Y:S01]  /*0070*/  LDC.64 R20, c[0x0][0x238] ;  /* 0x00008e00ff147b82 */ /* 0x000f620000000a00 */
[----:B-1----:R-:W-:-:S07]  /*0080*/  SHF.L.U32 R0, R0, 0x1, RZ ;  /* 0x0000000100007819 */ /* 0x002fce00000006ff */
[----:B------:R-:W1:Y:S01]  /*0090*/  LDC.64 R14, c[0x0][0x210] ;  /* 0x00008400ff0e7b82 */ /* 0x000e620000000a00 */
[----:B---3--:R-:W-:Y:S02]  /*00a0*/  SHF.R.S32.HI R4, RZ, 0x16, R5 ;  /* 0x00000016ff047819 */ /* 0x008fe40000011405 */
[----:B------:R-:W-:Y:S02]  /*00b0*/  LOP3.LUT R0, R0, 0x1fe, RZ, 0xc0, !PT ;  /* 0x000001fe00007812 */ /* 0x000fe400078ec0ff */
[----:B------:R-:W-:-:S03]  /*00c0*/  SGXT R4, R4, 0x1 ;  /* 0x000000010404781a */ /* 0x000fc60000000200 */
[----:B------:R-:W3:Y:S01]  /*00d0*/  LDC.64 R28, c[0x0][0x230] ;  /* 0x00008c00ff1c7b82 */ /* 0x000ee20000000a00 */
[----:B------:R-:W-:-:S04]  /*00e0*/  LEA R5, R5, R0, 0x9 ;  /* 0x0000000005057211 */ /* 0x000fc800078e48ff */
[----:B------:R-:W-:-:S03]  /*00f0*/  LEA.HI R4, R4, R5, RZ, 0xa ;  /* 0x0000000504047211 */ /* 0x000fc600078f50ff */
[----:B------:R-:W3:Y:S01]  /*0100*/  LDC.64 R18, c[0x0][0x218] ;  /* 0x00008600ff127b82 */ /* 0x000ee20000000a00 */
[----:B------:R-:W-:-:S04]  /*0110*/  SHF.R.S32.HI R4, RZ, 0xa, R4 ;  /* 0x0000000aff047819 */ /* 0x000fc80000011404 */
[----:B------:R-:W-:-:S03]  /*0120*/  LEA.HI R0, R4, R4, RZ, 0x6 ;  /* 0x0000000404007211 */ /* 0x000fc600078f30ff */
[----:B------:R-:W3:Y:S01]  /*0130*/  LDC.64 R26, c[0x0][0x258] ;  /* 0x00009600ff1a7b82 */ /* 0x000ee20000000a00 */
[----:B------:R-:W-:-:S04]  /*0140*/  LOP3.LUT R25, R0, 0xffffffc0, RZ, 0xc0, !PT ;  /* 0xffffffc000197812 */ /* 0x000fc800078ec0ff */
[----:B------:R-:W-:-:S03]  /*0150*/  IADD3 R25, R4, -R25, RZ ;  /* 0x8000001904197210 */ /* 0x000fc60007ffe0ff */
[----:B------:R-:W3:Y:S02]  /*0160*/  LDC.64 R22, c[0x0][0x248] ;  /* 0x00009200ff167b82 */ /* 0x000ee40000000a00 */
[----:B--2---:R-:W-:-:S04]  /*0170*/  IMAD.WIDE R2, R25, 0x4, R2 ;  /* 0x0000000419027825 */ /* 0x004fc800078e0202 */
[C---:B----4-:R-:W-:Y:S02]  /*0180*/  IMAD.WIDE R6, R25.reuse, 0x4, R6 ;  /* 0x0000000419067825 */ /* 0x050fe400078e0206 */
[----:B------:R-:W2:Y:S01]  /*0190*/  LDG.E.EL R2, desc[UR4][R2.64] ;  /* 0x0000000402027981 */ /* 0x000ea2000c2e1900 */
[----:B------:R-:W4:Y:S03]  /*01a0*/  LDC.64 R10, c[0x0][0x268] ;  /* 0x00009a00ff0a7b82 */ /* 0x000f260000000a00 */
[----:B------:R-:W2:Y:S01]  /*01b0*/  LDG.E.EL R6, desc[UR4][R6.64] ;  /* 0x0000000406067981 */ /* 0x000ea2000c2e1900 */
[----:B-----5:R-:W-:-:S04]  /*01c0*/  IMAD.WIDE R16, R25, 0x4, R16 ;  /* 0x0000000419107825 */ /* 0x020fc800078e0210 */
[----:B------:R-:W5:Y:S08]  /*01d0*/  LDC.64 R12, c[0x0][0x270] ;  /* 0x00009c00ff0c7b82 */ /* 0x000f700000000a00 */
[----:B------:R-:W5:Y:S01]  /*01e0*/  LDC.64 R8, c[0x0][0x250] ;  /* 0x00009400ff087b82 */ /* 0x000f620000000a00 */
[----:B0-----:R-:W-:Y:S01]  /*01f0*/  IMAD.WIDE R20, R25, 0x4, R20 ;  /* 0x0000000419147825 */ /* 0x001fe200078e0214 */
[----:B------:R-:W2:Y:S03]  /*0200*/  LDG.E.EL R4, desc[UR4][R16.64] ;  /* 0x0000000410047981 */ /* 0x000ea6000c2e1900 */
[----:B-1----:R-:W-:Y:S01]  /*0210*/  IMAD.WIDE R14, R5, 0x4, R14 ;  /* 0x00000004050e7825 */ /* 0x002fe200078e020e */
[----:B------:R-:W2:Y:S03]  /*0220*/  LDG.E.EL R7, desc[UR4][R20.64] ;  /* 0x0000000414077981 */ /* 0x000ea6000c2e1900 */
[----:B---3--:R-:W-:Y:S01]  /*0230*/  IMAD.WIDE R28, R25, 0x4, R28 ;  /* 0x00000004191c7825 */ /* 0x008fe200078e021c */
[----:B------:R-:W3:Y:S03]  /*0240*/  LDG.E.64 R16, desc[UR4][R14.64] ;  /* 0x000000040e107981 */ /* 0x000ee6000c1e1b00 */
[----:B------:R-:W-:Y:S01]  /*0250*/  IMAD.WIDE R18, R5, 0x4, R18 ;  /* 0x0000000405127825 */ /* 0x000fe200078e0212 */
[----:B------:R-:W3:Y:S03]  /*0260*/  LDG.E.EL R3, desc[UR4][R28.64] ;  /* 0x000000041c037981 */ /* 0x000ee6000c2e1900 */
[C---:B------:R-:W-:Y:S01]  /*0270*/  IMAD.WIDE R26, R25.reuse, 0x4, R26 ;  /* 0x00000004191a7825 */ /* 0x040fe200078e021a */
[----:B------:R-:W3:Y:S03]  /*0280*/  LDG.E.64 R20, desc[UR4][R18.64] ;  /* 0x0000000412147981 */ /* 0x000ee6000c1e1b00 */
[C---:B------:R-:W-:Y:S01]  /*0290*/  IMAD.WIDE R22, R25.reuse, 0x4, R22 ;  /* 0x0000000419167825 */ /* 0x040fe200078e0216 */
[----:B------:R-:W3:Y:S03]  /*02a0*/  LDG.E.EL R0, desc[UR4][R26.64] ;  /* 0x000000041a007981 */ /* 0x000ee6000c2e1900 */
[----:B----4-:R-:W-:-:S02]  /*02b0*/  IMAD.WIDE R10, R25, 0x4, R10 ;  /* 0x00000004190a7825 */ /* 0x010fc400078e020a */
[----:B------:R0:W4:Y:S02]  /*02c0*/  LDG.E.EL R22, desc[UR4][R22.64] ;  /* 0x0000000416167981 */ /* 0x000124000c2e1900 */
[C---:B-----5:R-:W-:Y:S02]  /*02d0*/  IMAD.WIDE R12, R25.reuse, 0x4, R12 ;  /* 0x00000004190c7825 */ /* 0x060fe400078e020c */
[----:B------:R-:W5:Y:S02]  /*02e0*/  LDG.E.EL R10, desc[UR4][R10.64] ;  /* 0x000000040a0a7981 */ /* 0x000f64000c2e1900 */
[----:B------:R-:W-:Y:S02]  /*02f0*/  IMAD.WIDE R8, R25, 0x4, R8 ;  /* 0x0000000419087825 */ /* 0x000fe400078e0208 */
[----:B------:R-:W5:Y:S04]  /*0300*/  LDG.E.EL R13, desc[UR4][R12.64] ;  /* 0x000000040c0d7981 */ /* 0x000f68000c2e1900 */
[----:B------:R1:W4:Y:S01]  /*0310*/  LDG.E.EL R25, desc[UR4][R8.64] ;  /* 0x0000000408197981 */ /* 0x000322000c2e1900 */
[----:B0-----:R-:W-:Y:S01]  /*0320*/  HFMA2.MMA R23, -RZ, RZ, 1.625, 0 ;  /* 0x3e800000ff177435 */ /* 0x001fe200000001ff */
[----:B-1----:R-:W0:Y:S02]  /*0330*/  LDC.64 R8, c[0x0][0x220] ;  /* 0x00008800ff087b82 */ /* 0x002e240000000a00 */
[----:B0-----:R-:W-:-:S04]  /*0340*/  IMAD.WIDE R8, R5, 0x4, R8 ;  /* 0x0000000405087825 */ /* 0x001fc800078e0208 */
[----:B--2---:R-:W-:Y:S01]  /*0350*/  FADD R2, R2, 9.9999997473787516356e-06 ;  /* 0x3727c5ac02027421 */ /* 0x004fe20000000000 */
[----:B------:R-:W-:-:S03]  /*0360*/  FADD R6, R6, 9.9999997473787516356e-06 ;  /* 0x3727c5ac06067421 */ /* 0x000fc60000000000 */
[----:B------:R-:W0:Y:S08]  /*0370*/  MUFU.SQRT R24, R2 ;  /* 0x0000000200187308 */ /* 0x000e300000002000 */
[----:B------:R-:W1:Y:S01]  /*0380*/  MUFU.SQRT R26, R6 ;  /* 0x00000006001a7308 */ /* 0x000e620000002000 */
[C---:B0-----:R-:W-:Y:S02]  /*0390*/  FSETP.GT.AND P0, PT, R24.reuse, 8.50705917302346158658e+37, PT ;  /* 0x7e8000001800780b */ /* 0x041fe40003f04000 */
[----:B------:R-:W-:-:S02]  /*03a0*/  FSETP.GEU.AND P2, PT, R24, 1.175494350822287508e-38, PT ;  /* 0x008000001800780b */ /* 0x000fc40003f4e000 */
[C---:B-1----:R-:W-:Y:S02]  /*03b0*/  FSETP.GT.AND P1, PT, R26.reuse, 8.50705917302346158658e+37, PT ;  /* 0x7e8000001a00780b */ /* 0x042fe40003f24000 */
[----:B------:R-:W-:-:S07]  /*03c0*/  FSETP.GEU.AND P3, PT, R26, 1.175494350822287508e-38, PT ;  /* 0x008000001a00780b */ /* 0x000fce0003f6e000 */
[----:B------:R-:W-:-:S04]  /*03d0*/  @P0 FMUL R24, R24, 0.25 ;  /* 0x3e80000018180820 */ /* 0x000fc80000400000 */
[----:B------:R-:W-:Y:S01]  /*03e0*/  @!P2 FMUL R24, R24, 16777216 ;  /* 0x4b8000001818a820 */ /* 0x000fe20000400000 */
[----:B------:R-:W-:-:S04]  /*03f0*/  @P1 FMUL R26, R26, 0.25 ;  /* 0x3e8000001a1a1820 */ /* 0x000fc80000400000 */
[----:B------:R-:W-:Y:S01]  /*0400*/  @!P3 FMUL R26, R26, 16777216 ;  /* 0x4b8000001a1ab820 */ /* 0x000fe20000400000 */
[----:B------:R-:W0:Y:S01]  /*0410*/  MUFU.RCP R24, R24 ;  /* 0x0000001800187308 */ /* 0x000e220000001000 */
[----:B------:R-:W-:-:S07]  /*0420*/  FSEL R11, R23, 1, P0 ;  /* 0x3f800000170b7808 */ /* 0x000fce0000000000 */
[----:B------:R-:W1:Y:S01]  /*0430*/  MUFU.RCP R26, R26 ;  /* 0x0000001a001a7308 */ /* 0x000e620000001000 */
[----:B------:R-:W-:Y:S01]  /*0440*/  FSEL R23, R23, 1, P1 ;  /* 0x3f80000017177808 */ /* 0x000fe20000800000 */
[----:B------:R-:W-:Y:S01]  /*0450*/  @!P2 FMUL R11, R11, 16777216 ;  /* 0x4b8000000b0ba820 */ /* 0x000fe20000400000 */
[--C-:B---3--:R-:W-:Y:S01]  /*0460*/  FADD R17, R17, R4.reuse ;  /* 0x0000000411117221 */ /* 0x108fe20000000000 */
[--C-:B------:R-:W-:Y:S02]  /*0470*/  FADD R21, R21, R3.reuse ;  /* 0x0000000315157221 */ /* 0x100fe40000000000 */
[----:B------:R-:W-:Y:S01]  /*0480*/  @!P3 FMUL R23, R23, 16777216 ;  /* 0x4b8000001717b820 */ /* 0x000fe20000400000 */
[----:B------:R-:W-:Y:S01]  /*0490*/  FADD R16, R16, R4 ;  /* 0x0000000410107221 */ /* 0x000fe20000000000 */
[----:B------:R-:W-:Y:S01]  /*04a0*/  FADD R20, R20, R3 ;  /* 0x0000000314147221 */ /* 0x000fe20000000000 */
[----:B0-----:R-:W-:Y:S01]  /*04b0*/  FMUL R2, R24, R11 ;  /* 0x0000000b18027220 */ /* 0x001fe20000400000 */
[C---:B------:R-:W-:Y:S01]  /*04c0*/  FADD R3, -R7.reuse, R17 ;  /* 0x0000001107037221 */ /* 0x040fe20000000100 */
[C---:B------:R-:W-:Y:S01]  /*04d0*/  FADD R4, -R0.reuse, R21 ;  /* 0x0000001500047221 */ /* 0x040fe20000000100 */
[----:B------:R-:W-:Y:S01]  /*04e0*/  FADD R7, -R7, R16 ;  /* 0x0000001007077221 */ /* 0x000fe20000000100 */
[----:B------:R-:W-:Y:S01]  /*04f0*/  FADD R0, -R0, R20 ;  /* 0x0000001400007221 */ /* 0x000fe20000000100 */
[----:B-1----:R-:W-:Y:S01]  /*0500*/  FMUL R23, R26, R23 ;  /* 0x000000171a177220 */ /* 0x002fe20000400000 */
[C---:B------:R-:W-:Y:S01]  /*0510*/  FMUL R3, R2.reuse, R3 ;  /* 0x0000000302037220 */ /* 0x040fe20000400000 */
[----:B------:R-:W-:-:S02]  /*0520*/  FMUL R2, R2, R7 ;  /* 0x0000000702027220 */ /* 0x000fc40000400000 */
[C---:B------:R-:W-:Y:S01]  /*0530*/  FMUL R4, R23.reuse, R4 ;  /* 0x0000000417047220 */ /* 0x040fe20000400000 */
[----:B------:R-:W-:Y:S01]  /*0540*/  FMUL R0, R23, R0 ;  /* 0x0000000017007220 */ /* 0x000fe20000400000 */
[----:B----4-:R-:W-:Y:S02]  /*0550*/  FFMA R3, R22, R3, R25 ;  /* 0x0000000316037223 */ /* 0x010fe40000000019 */
[----:B-----5:R-:W-:Y:S01]  /*0560*/  FFMA R4, R10, R4, R13 ;  /* 0x000000040a047223 */ /* 0x020fe2000000000d */
[----:B------:R-:W-:Y:S01]  /*0570*/  FFMA R25, R22, R2, R25 ;  /* 0x0000000216197223 */ /* 0x000fe20000000019 */
[----:B------:R-:W-:-:S03]  /*0580*/  FFMA R0, R10, R0, R13 ;  /* 0x000000000a007223 */ /* 0x000fc6000000000d */
[----:B------:R-:W-:Y:S01]  /*0590*/  FSETP.GEU.AND P1, PT, R3, -R4, PT ;  /* 0x800000040300720b */ /* 0x000fe20003f2e000 */
[----:B------:R-:W-:Y:S01]  /*05a0*/  FADD R3, R4, R3 ;  /* 0x0000000304037221 */ /* 0x000fe20000000000 */
[----:B------:R-:W-:Y:S01]  /*05b0*/  FADD R2, R0, R25 ;  /* 0x0000001900027221 */ /* 0x000fe20000000000 */
[----:B------:R-:W-:-:S03]  /*05c0*/  FSETP.GEU.AND P0, PT, R25, -R0, PT ;  /* 0x800000001900720b */ /* 0x000fc60003f0e000 */
[----:B------:R-:W-:Y:S02]  /*05d0*/  FSEL R3, R3, RZ, P1 ;  /* 0x000000ff03037208 */ /* 0x000fe40000800000 */
[----:B------:R-:W-:Y:S01]  /*05e0*/  FSEL R2, R2, RZ, P0 ;  /* 0x000000ff02027208 */ /* 0x000fe20000000000 */
[----:B------:R-:W-:Y:S04]  /*05f0*/  STG.E.64 desc[UR4][R14.64], R16 ;  /* 0x000000100e007986 */ /* 0x000fe8000c101b04 */
[----:B------:R-:W-:Y:S04]  /*0600*/  STG.E.64 desc[UR4][R18.64], R20 ;  /* 0x0000001412007986 */ /* 0x000fe8000c101b04 */
[----:B------:R-:W-:Y:S01]  /*0610*/  STG.E.64 desc[UR4][R8.64], R2 ;  /* 0x0000000208007986 */ /* 0x000fe2000c101b04 */
[----:B------:R-:W-:Y:S05]  /*0620*/  EXIT ;  /* 0x000000000000794d */ /* 0x000fea0003800000 */
.L_x_0:
[----:B------:R-:W-:-:S00]  /*0630*/  BRA `(.L_x_0) ;  /* 0xfffffffc00fc7947 */ /* 0x000fc0000383ffff */
[----:B------:R-:W-:-:S00]  /*0640*/  NOP ;  /* 0x0000000000007918 */ /* 0x000fc00000000000 */
        /* <DEDUP_REMOVED lines=11> */
.L_x_1:


//--------------------- .nv.global.init           --------------------------
	.section	.nv.global.init,"aw",@progbits
.nv.global.init:
	.type		_$_str,@object
	.size		_$_str,(_$_str_$_2 - _$_str)
_$_str:
        /*0000*/ 	.byte	0x5f, 0x5f, 0x43, 0x55, 0x44, 0x41, 0x5f, 0x46, 0x54, 0x5a, 0x00
	.type		_$_str_$_2,@object
	.size		_$_str_$_2,(.L_1 - _$_str_$_2)
_$_str_$_2:
        /*000b*/ 	.byte	0x5f, 0x5f, 0x43, 0x55, 0x44, 0x41, 0x5f, 0x50, 0x52, 0x45, 0x43, 0x5f, 0x53, 0x51, 0x52, 0x54
        /*001b*/ 	.byte	0x00
.L_1:


//--------------------- .nv.constant0.triton_poi_fused__native_batch_norm_legit_no_training_add_convolution_relu_24 --------------------------
	.section	.nv.constant0.triton_poi_fused__native_batch_norm_legit_no_training_add_convolution_relu_24,"a",@progbits
	.sectionflags	@""
	.align	4
.nv.constant0.triton_poi_fused__native_batch_norm_legit_no_training_add_convolution_relu_24:
	.zero		636
